//
// Generated by NVIDIA NVVM Compiler
//
// Compiler Build ID: CL-36424714
// Cuda compilation tools, release 13.0, V13.0.88
// Based on NVVM 20.0.0
//

.version 9.0
.target sm_100
.address_size 64

	// .globl	_Z27optimizedMatrixVectorKernelPiS_S_ii
// _ZZ27optimizedMatrixVectorKernelPiS_S_iiE5sdata has been demoted

.visible .entry _Z27optimizedMatrixVectorKernelPiS_S_ii(
	.param .u64 .ptr .align 1 _Z27optimizedMatrixVectorKernelPiS_S_ii_param_0,
	.param .u64 .ptr .align 1 _Z27optimizedMatrixVectorKernelPiS_S_ii_param_1,
	.param .u64 .ptr .align 1 _Z27optimizedMatrixVectorKernelPiS_S_ii_param_2,
	.param .u32 _Z27optimizedMatrixVectorKernelPiS_S_ii_param_3,
	.param .u32 _Z27optimizedMatrixVectorKernelPiS_S_ii_param_4
)
{
	.reg .pred 	%p<3>;
	.reg .b32 	%r<11>;
	.reg .b64 	%rd<13>;
	// demoted variable
	.shared .align 4 .b8 _ZZ27optimizedMatrixVectorKernelPiS_S_iiE5sdata[4];
	ld.param.u64 	%rd1, [_Z27optimizedMatrixVectorKernelPiS_S_ii_param_0];
	ld.param.u64 	%rd2, [_Z27optimizedMatrixVectorKernelPiS_S_ii_param_1];
	ld.param.u64 	%rd3, [_Z27optimizedMatrixVectorKernelPiS_S_ii_param_2];
	ld.param.u32 	%r3, [_Z27optimizedMatrixVectorKernelPiS_S_ii_param_4];
	mov.u32 	%r1, %ctaid.x;
	mov.u32 	%r2, %tid.x;
	setp.ne.s32 	%p1, %r2, 0;
	@%p1 bra 	$L__BB0_2;
	mov.b32 	%r4, 0;
	st.shared.u32 	[_ZZ27optimizedMatrixVectorKernelPiS_S_iiE5sdata], %r4;
$L__BB0_2:
	setp.ne.s32 	%p2, %r2, 0;
	bar.sync 	0;
	mad.lo.s32 	%r5, %r3, %r1, %r2;
	cvta.to.global.u64 	%rd4, %rd1;
	mul.wide.s32 	%rd5, %r5, 4;
	add.s64 	%rd6, %rd4, %rd5;
	ld.global.u32 	%r6, [%rd6];
	cvta.to.global.u64 	%rd7, %rd2;
	mul.wide.u32 	%rd8, %r2, 4;
	add.s64 	%rd9, %rd7, %rd8;
	ld.global.u32 	%r7, [%rd9];
	mul.lo.s32 	%r8, %r7, %r6;
	atom.shared.add.u32 	%r9, [_ZZ27optimizedMatrixVectorKernelPiS_S_iiE5sdata], %r8;
	bar.sync 	0;
	@%p2 bra 	$L__BB0_4;
	ld.shared.u32 	%r10, [_ZZ27optimizedMatrixVectorKernelPiS_S_iiE5sdata];
	cvta.to.global.u64 	%rd10, %rd3;
	mul.wide.u32 	%rd11, %r1, 4;
	add.s64 	%rd12, %rd10, %rd11;
	st.global.u32 	[%rd12], %r10;
$L__BB0_4:
	ret;

}


// ===== COMPILED SASS (sm_100) =====

	.target	sm_100

	.elftype	@"ET_EXEC"


//--------------------- .note.nv.tkinfo           --------------------------
	.section	.note.nv.tkinfo,"",@"SHT_NOTE"
	.sectionflags	@"SHF_NOTE_NV_TKINFO"
	.tkinfo
        /*0018*/ 	.word	0x00000002
        /*0030*/ 	.string	""
        /*0030*/ 	.string	"ptxas"
        /*0030*/ 	.string	"Cuda compilation tools, release 13.0, V13.0.88"
        /*0030*/ 	.string	"Build cuda_13.0.r13.0/compiler.36424714_0"
        /*0030*/ 	.string	"-arch sm_100 -m 64 "



//--------------------- .note.nv.cuinfo           --------------------------
	.section	.note.nv.cuinfo,"",@"SHT_NOTE"
	.sectionflags	@"SHF_NOTE_NV_CUINFO"
        /*0018*/ 	.short	0x0002
        /*001a*/ 	.short	0x0064
        /*001c*/ 	.short	0x0082
	.zero		2


//--------------------- .nv.info                  --------------------------
	.section	.nv.info,"",@"SHT_CUDA_INFO"
	.align	4


	//----- nvinfo : EIATTR_REGCOUNT
	.align		4
        /*0000*/ 	.byte	0x04, 0x2f
        /*0002*/ 	.short	(.L_1 - .L_0)
	.align		4
.L_0:
        /*0004*/ 	.word	index@(_Z27optimizedMatrixVectorKernelPiS_S_ii)
        /*0008*/ 	.word	0x0000000c


	//----- nvinfo : EIATTR_FRAME_SIZE
	.align		4
.L_1:
        /*000c*/ 	.byte	0x04, 0x11
        /*000e*/ 	.short	(.L_3 - .L_2)
	.align		4
.L_2:
        /*0010*/ 	.word	index@(_Z27optimizedMatrixVectorKernelPiS_S_ii)
        /*0014*/ 	.word	0x00000000


	//----- nvinfo : EIATTR_MIN_STACK_SIZE
	.align		4
.L_3:
        /*0018*/ 	.byte	0x04, 0x12
        /*001a*/ 	.short	(.L_5 - .L_4)
	.align		4
.L_4:
        /*001c*/ 	.word	index@(_Z27optimizedMatrixVectorKernelPiS_S_ii)
        /*0020*/ 	.word	0x00000000
.L_5:


//--------------------- .nv.compat                --------------------------
	.section	.nv.compat,"",@"SHT_CUDA_COMPAT_INFO"
	.align	4
        /*0000*/ 	.byte	0x02, 0x09, 0x00, 0x00, 0x02, 0x02, 0x01, 0x00, 0x02, 0x05, 0x05, 0x00, 0x03, 0x07, 0x01, 0x01
        /*0010*/ 	.byte	0x02, 0x03, 0x00, 0x00, 0x02, 0x06, 0x01, 0x00, 0x04, 0x0b, 0x08, 0x00, 0x09, 0x00, 0x00, 0x00
        /*0020*/ 	.byte	0x00, 0x00, 0x00, 0x00


//--------------------- .nv.info._Z27optimizedMatrixVectorKernelPiS_S_ii --------------------------
	.section	.nv.info._Z27optimizedMatrixVectorKernelPiS_S_ii,"",@"SHT_CUDA_INFO"
	.sectionflags	@""
	.align	4


	//----- nvinfo : EIATTR_CUDA_API_VERSION
	.align		4
        /*0000*/ 	.byte	0x04, 0x37
        /*0002*/ 	.short	(.L_7 - .L_6)
.L_6:
        /*0004*/ 	.word	0x00000082


	//----- nvinfo : EIATTR_KPARAM_INFO
	.align		4
.L_7:
        /*0008*/ 	.byte	0x04, 0x17
        /*000a*/ 	.short	(.L_9 - .L_8)
.L_8:
        /*000c*/ 	.word	0x00000000
        /*0010*/ 	.short	0x0004
        /*0012*/ 	.short	0x001c
        /*0014*/ 	.byte	0x00, 0xf0, 0x11, 0x00


	//----- nvinfo : EIATTR_KPARAM_INFO
	.align		4
.L_9:
        /*0018*/ 	.byte	0x04, 0x17
        /*001a*/ 	.short	(.L_11 - .L_10)
.L_10:
        /*001c*/ 	.word	0x00000000
        /*0020*/ 	.short	0x0003
        /*0022*/ 	.short	0x0018
        /*0024*/ 	.byte	0x00, 0xf0, 0x11, 0x00


	//----- nvinfo : EIATTR_KPARAM_INFO
	.align		4
.L_11:
        /*0028*/ 	.byte	0x04, 0x17
        /*002a*/ 	.short	(.L_13 - .L_12)
.L_12:
        /*002c*/ 	.word	0x00000000
        /*0030*/ 	.short	0x0002
        /*0032*/ 	.short	0x0010
        /*0034*/ 	.byte	0x00, 0xf5, 0x21, 0x00


	//----- nvinfo : EIATTR_KPARAM_INFO
	.align		4
.L_13:
        /*0038*/ 	.byte	0x04, 0x17
        /*003a*/ 	.short	(.L_15 - .L_14)
.L_14:
        /*003c*/ 	.word	0x00000000
        /*0040*/ 	.short	0x0001
        /*0042*/ 	.short	0x0008
        /*0044*/ 	.byte	0x00, 0xf5, 0x21, 0x00


	//----- nvinfo : EIATTR_KPARAM_INFO
	.align		4
.L_15:
        /*0048*/ 	.byte	0x04, 0x17
        /*004a*/ 	.short	(.L_17 - .L_16)
.L_16:
        /*004c*/ 	.word	0x00000000
        /*0050*/ 	.short	0x0000
        /*0052*/ 	.short	0x0000
        /*0054*/ 	.byte	0x00, 0xf5, 0x21, 0x00


	//----- nvinfo : EIATTR_SPARSE_MMA_MASK
	.align		4
.L_17:
        /*0058*/ 	.byte	0x03, 0x50
        /*005a*/ 	.short	0x0000


	//----- nvinfo : EIATTR_MAXREG_COUNT
	.align		4
        /*005c*/ 	.byte	0x03, 0x1b
        /*005e*/ 	.short	0x00ff


	//----- nvinfo : EIATTR_NUM_BARRIERS
	.align		4
        /*0060*/ 	.byte	0x02, 0x4c
        /*0062*/ 	.byte	0x01
	.zero		1


	//----- nvinfo : EIATTR_MERCURY_ISA_VERSION
	.align		4
        /*0064*/ 	.byte	0x03, 0x5f
        /*0066*/ 	.short	0x0101


	//----- nvinfo : EIATTR_INT_WARP_WIDE_INSTR_OFFSETS
	.align		4
        /*0068*/ 	.byte	0x04, 0x31
        /*006a*/ 	.short	(.L_19 - .L_18)


	//   ....[0]....
.L_18:
        /*006c*/ 	.word	0x00000120


	//   ....[1]....
        /*0070*/ 	.word	0x00000170


	//----- nvinfo : EIATTR_VRC_CTA_INIT_COUNT
	.align		4
.L_19:
        /*0074*/ 	.byte	0x02, 0x4a
	.zero		1
	.zero		1


	//----- nvinfo : EIATTR_EXIT_INSTR_OFFSETS
	.align		4
        /*0078*/ 	.byte	0x04, 0x1c
        /*007a*/ 	.short	(.L_21 - .L_20)


	//   ....[0]....
.L_20:
        /*007c*/ 	.word	0x000001b0


	//   ....[1]....
        /*0080*/ 	.word	0x00000200


	//----- nvinfo : EIATTR_CBANK_PARAM_SIZE
	.align		4
.L_21:
        /*0084*/ 	.byte	0x03, 0x19
        /*0086*/ 	.short	0x0020


	//----- nvinfo : EIATTR_PARAM_CBANK
	.align		4
        /*0088*/ 	.byte	0x04, 0x0a
        /*008a*/ 	.short	(.L_23 - .L_22)
	.align		4
.L_22:
        /*008c*/ 	.word	index@(.nv.constant0._Z27optimizedMatrixVectorKernelPiS_S_ii)
        /*0090*/ 	.short	0x0380
        /*0092*/ 	.short	0x0020


	//----- nvinfo : EIATTR_SW_WAR
	.align		4
.L_23:
        /*0094*/ 	.byte	0x04, 0x36
        /*0096*/ 	.short	(.L_25 - .L_24)
.L_24:
        /*0098*/ 	.word	0x00000008
.L_25:


//--------------------- .nv.callgraph             --------------------------
	.section	.nv.callgraph,"",@"SHT_CUDA_CALLGRAPH"
	.align	4
	.sectionentsize	8
	.align		4
        /*0000*/ 	.word	0x00000000
	.align		4
        /*0004*/ 	.word	0xffffffff
	.align		4
        /*0008*/ 	.word	0x00000000
	.align		4
        /*000c*/ 	.word	0xfffffffe
	.align		4
        /*0010*/ 	.word	0x00000000
	.align		4
        /*0014*/ 	.word	0xfffffffd
	.align		4
        /*0018*/ 	.word	0x00000000
	.align		4
        /*001c*/ 	.word	0xfffffffc


//--------------------- .text._Z27optimizedMatrixVectorKernelPiS_S_ii --------------------------
	.section	.text._Z27optimizedMatrixVectorKernelPiS_S_ii,"ax",@progbits
	.align	128
        .global         _Z27optimizedMatrixVectorKernelPiS_S_ii
        .type           _Z27optimizedMatrixVectorKernelPiS_S_ii,@function
        .size           _Z27optimizedMatrixVectorKernelPiS_S_ii,(.L_x_1 - _Z27optimizedMatrixVectorKernelPiS_S_ii)
        .other          _Z27optimizedMatrixVectorKernelPiS_S_ii,@"STO_CUDA_ENTRY STV_DEFAULT"
_Z27optimizedMatrixVectorKernelPiS_S_ii:
.text._Z27optimizedMatrixVectorKernelPiS_S_ii:
[----:B------:R-:W-:Y:S01]  /*0000*/  LDC R1, c[0x0][0x37c] ;  /* 0x0000df00ff017b82 */ /* 0x000fe20000000800 */
[----:B------:R-:W0:Y:S07]  /*0010*/  S2R R0, SR_TID.X ;  /* 0x0000000000007919 */ /* 0x000e2e0000002100 */
[----:B------:R-:W1:Y:S01]  /*0020*/  S2UR UR5, SR_CgaCtaId ;  /* 0x00000000000579c3 */ /* 0x000e620000008800 */
[----:B------:R-:W-:Y:S01]  /*0030*/  UMOV UR4, 0x400 ;  /* 0x0000040000047882 */ /* 0x000fe20000000000 */
[----:B------:R-:W2:Y:S01]  /*0040*/  LDCU UR8, c[0x0][0x39c] ;  /* 0x00007380ff0877ac */ /* 0x000ea20008000800 */
[----:B------:R-:W2:Y:S01]  /*0050*/  S2R R9, SR_CTAID.X ;  /* 0x0000000000097919 */ /* 0x000ea20000002500 */
[----:B------:R-:W3:Y:S04]  /*0060*/  LDCU.64 UR6, c[0x0][0x358] ;  /* 0x00006b00ff0677ac */ /* 0x000ee80008000a00 */
[----:B------:R-:W4:Y:S08]  /*0070*/  LDC.64 R2, c[0x0][0x380] ;  /* 0x0000e000ff027b82 */ /* 0x000f300000000a00 */
[----:B------:R-:W5:Y:S01]  /*0080*/  LDC.64 R4, c[0x0][0x388] ;  /* 0x0000e200ff047b82 */ /* 0x000f620000000a00 */
[----:B-1----:R-:W-:Y:S01]  /*0090*/  ULEA UR4, UR5, UR4, 0x18 ;  /* 0x0000000405047291 */ /* 0x002fe2000f8ec0ff */
[----:B0-----:R-:W-:Y:S01]  /*00a0*/  ISETP.NE.AND P0, PT, R0, RZ, PT ;  /* 0x000000ff0000720c */ /* 0x001fe20003f05270 */
[----:B--2---:R-:W-:-:S04]  /*00b0*/  IMAD R7, R9, UR8, R0 ;  /* 0x0000000809077c24 */ /* 0x004fc8000f8e0200 */
[----:B----4-:R-:W-:-:S04]  /*00c0*/  IMAD.WIDE R2, R7, 0x4, R2 ;  /* 0x0000000407027825 */ /* 0x010fc800078e0202 */
[----:B-----5:R-:W-:-:S04]  /*00d0*/  IMAD.WIDE.U32 R4, R0, 0x4, R4 ;  /* 0x0000000400047825 */ /* 0x020fc800078e0004 */
[----:B------:R-:W-:Y:S01]  /*00e0*/  @!P0 STS [UR4], RZ ;  /* 0x000000ffff008988 */ /* 0x000fe20008000804 */
[----:B------:R-:W-:Y:S06]  /*00f0*/  BAR.SYNC.DEFER_BLOCKING 0x0 ;  /* 0x0000000000007b1d */ /* 0x000fec0000010000 */
[----:B---3--:R-:W2:Y:S04]  /*0100*/  LDG.E R2, desc[UR6][R2.64] ;  /* 0x0000000602027981 */ /* 0x008ea8000c1e1900 */
[----:B------:R-:W2:Y:S01]  /*0110*/  LDG.E R5, desc[UR6][R4.64] ;  /* 0x0000000604057981 */ /* 0x000ea2000c1e1900 */
[----:B------:R-:W-:-:S02]  /*0120*/  VOTEU.ANY UR5, UPT, PT ;  /* 0x0000000000057886 */ /* 0x000fc400038e0100 */
[----:B------:R-:W-:Y:S01]  /*0130*/  UFLO.U32 UR5, UR5 ;  /* 0x00000005000572bd */ /* 0x000fe200080e0000 */
[----:B------:R-:W0:Y:S05]  /*0140*/  S2R R6, SR_LANEID ;  /* 0x0000000000067919 */ /* 0x000e2a0000000000 */
[----:B0-----:R-:W-:Y:S01]  /*0150*/  ISETP.EQ.U32.AND P1, PT, R6, UR5, PT ;  /* 0x0000000506007c0c */ /* 0x001fe2000bf22070 */
[----:B--2---:R-:W-:-:S04]  /*0160*/  IMAD R0, R2, R5, RZ ;  /* 0x0000000502007224 */ /* 0x004fc800078e02ff */
[----:B------:R-:W0:Y:S02]  /*0170*/  REDUX.SUM UR8, R0 ;  /* 0x00000000000873c4 */ /* 0x000e24000000c000 */
[----:B0-----:R-:W-:-:S06]  /*0180*/  MOV R6, UR8 ;  /* 0x0000000800067c02 */ /* 0x001fcc0008000f00 */
[----:B------:R0:W-:Y:S01]  /*0190*/  @P1 ATOMS.ADD RZ, [UR4], R6 ;  /* 0x00000006ffff198c */ /* 0x0001e20008000004 */
[----:B------:R-:W-:Y:S06]  /*01a0*/  BAR.SYNC.DEFER_BLOCKING 0x0 ;  /* 0x0000000000007b1d */ /* 0x000fec0000010000 */
[----:B------:R-:W-:Y:S05]  /*01b0*/  @P0 EXIT ;  /* 0x000000000000094d */ /* 0x000fea0003800000 */
[----:B------:R-:W1:Y:S01]  /*01c0*/  LDS R5, [UR4] ;  /* 0x00000004ff057984 */ /* 0x000e620008000800 */
[----:B------:R-:W2:Y:S02]  /*01d0*/  LDC.64 R2, c[0x0][0x390] ;  /* 0x0000e400ff027b82 */ /* 0x000ea40000000a00 */
[----:B--2---:R-:W-:-:S05]  /*01e0*/  IMAD.WIDE.U32 R2, R9, 0x4, R2 ;  /* 0x0000000409027825 */ /* 0x004fca00078e0002 */
[----:B-1----:R-:W-:Y:S01]  /*01f0*/  STG.E desc[UR6][R2.64], R5 ;  /* 0x0000000502007986 */ /* 0x002fe2000c101906 */
[----:B------:R-:W-:Y:S05]  /*0200*/  EXIT ;  /* 0x000000000000794d */ /* 0x000fea0003800000 */
.L_x_0:
[----:B------:R-:W-:-:S00]  /*0210*/  BRA `(.L_x_0) ;  /* 0xfffffffc00fc7947 */ /* 0x000fc0000383ffff */
[----:B------:R-:W-:-:S00]  /*0220*/  NOP ;  /* 0x0000000000007918 */ /* 0x000fc00000000000 */
        /* <DEDUP_REMOVED lines=13> */
.L_x_1:


//--------------------- .nv.shared._Z27optimizedMatrixVectorKernelPiS_S_ii --------------------------
	.section	.nv.shared._Z27optimizedMatrixVectorKernelPiS_S_ii,"aw",@nobits
	.sectionflags	@""
	.align	4
.nv.shared._Z27optimizedMatrixVectorKernelPiS_S_ii:
	.zero		1028


//--------------------- .nv.shared.reserved.0     --------------------------
	.section	.nv.shared.reserved.0,"aw",@nobits
	.weak		__nv_reservedSMEM_offset_0_alias
	.size		__nv_reservedSMEM_offset_0_alias, 0, 64
	.other		__nv_reservedSMEM_offset_0_alias,@"STO_CUDA_RESERVED_SHARED STV_DEFAULT"
__nv_reservedSMEM_offset_0_alias:
	.zero		0
	.zero		64


//--------------------- .nv.constant0._Z27optimizedMatrixVectorKernelPiS_S_ii --------------------------
	.section	.nv.constant0._Z27optimizedMatrixVectorKernelPiS_S_ii,"a",@progbits
	.sectionflags	@""
	.align	4
.nv.constant0._Z27optimizedMatrixVectorKernelPiS_S_ii:
	.zero		928


//--------------------- SYMBOLS --------------------------

	.type		.nv.reservedSmem.offset0,@object
	.size		.nv.reservedSmem.offset0,0x4
	.type		.nv.reservedSmem.cap,@object
	.size		.nv.reservedSmem.cap,0x4
